//
// Generated by NVIDIA NVVM Compiler
//
// Compiler Build ID: CL-36424714
// Cuda compilation tools, release 13.0, V13.0.88
// Based on NVVM 20.0.0
//

.version 9.0
.target sm_100
.address_size 64

	// .globl	_Z11convolutionPfS_S_
// _ZZ11convolutionPfS_S_E3shm has been demoted

.visible .entry _Z11convolutionPfS_S_(
	.param .u64 .ptr .align 1 _Z11convolutionPfS_S__param_0,
	.param .u64 .ptr .align 1 _Z11convolutionPfS_S__param_1,
	.param .u64 .ptr .align 1 _Z11convolutionPfS_S__param_2
)
{
	.reg .pred 	%p<7>;
	.reg .b32 	%r<48>;
	.reg .b32 	%f<80>;
	.reg .b64 	%rd<17>;
	// demoted variable
	.shared .align 4 .b8 _ZZ11convolutionPfS_S_E3shm[8192];
	ld.param.u64 	%rd4, [_Z11convolutionPfS_S__param_0];
	ld.param.u64 	%rd5, [_Z11convolutionPfS_S__param_1];
	ld.param.u64 	%rd6, [_Z11convolutionPfS_S__param_2];
	mov.u32 	%r1, %tid.y;
	mov.u32 	%r2, %tid.x;
	mov.u32 	%r3, %tid.z;
	shl.b32 	%r15, %r3, 10;
	mov.u32 	%r4, %ctaid.y;
	shl.b32 	%r16, %r4, 7;
	shl.b32 	%r5, %r1, 5;
	add.s32 	%r17, %r16, %r5;
	add.s32 	%r18, %r17, %r15;
	mov.u32 	%r19, %ctaid.x;
	shl.b32 	%r20, %r19, 2;
	add.s32 	%r6, %r20, %r2;
	add.s32 	%r7, %r6, %r18;
	setp.gt.s32 	%p1, %r7, 32767;
	@%p1 bra 	$L__BB0_2;
	cvta.to.global.u64 	%rd7, %rd4;
	mul.wide.u32 	%rd8, %r7, 4;
	add.s64 	%rd9, %rd7, %rd8;
	ld.global.f32 	%f3, [%rd9];
	shl.b32 	%r29, %r3, 8;
	mov.u32 	%r30, _ZZ11convolutionPfS_S_E3shm;
	add.s32 	%r31, %r30, %r29;
	add.s32 	%r33, %r31, %r5;
	shl.b32 	%r34, %r2, 2;
	add.s32 	%r35, %r33, %r34;
	st.shared.f32 	[%r35], %f3;
	bra.uni 	$L__BB0_3;
$L__BB0_2:
	shl.b32 	%r21, %r3, 8;
	mov.u32 	%r22, _ZZ11convolutionPfS_S_E3shm;
	add.s32 	%r23, %r22, %r21;
	add.s32 	%r25, %r23, %r5;
	shl.b32 	%r26, %r2, 2;
	add.s32 	%r27, %r25, %r26;
	mov.b32 	%r28, 0;
	st.shared.u32 	[%r27], %r28;
$L__BB0_3:
	bar.sync 	0;
	or.b32  	%r36, %r1, %r2;
	and.b32  	%r37, %r36, 1020;
	setp.ne.s32 	%p2, %r37, 0;
	setp.gt.u32 	%p3, %r6, 27;
	or.pred  	%p4, %p2, %p3;
	@%p4 bra 	$L__BB0_8;
	shl.b32 	%r38, %r4, 2;
	add.s32 	%r8, %r38, %r1;
	setp.gt.u32 	%p5, %r8, 27;
	@%p5 bra 	$L__BB0_8;
	mov.u32 	%r9, %ctaid.z;
	shl.b32 	%r40, %r2, 2;
	add.s32 	%r41, %r5, %r40;
	mov.u32 	%r42, _ZZ11convolutionPfS_S_E3shm;
	add.s32 	%r43, %r41, %r42;
	add.s32 	%r46, %r43, 72;
	mul.wide.u32 	%rd10, %r9, 3200;
	cvta.to.global.u64 	%rd11, %rd5;
	add.s64 	%rd12, %rd10, %rd11;
	add.s64 	%rd16, %rd12, 48;
	mov.f32 	%f79, 0f00000000;
	mov.b32 	%r47, 72;
$L__BB0_6:
	ld.shared.f32 	%f5, [%r46+-72];
	ld.global.f32 	%f6, [%rd16+-48];
	fma.rn.f32 	%f7, %f5, %f6, %f79;
	ld.shared.f32 	%f8, [%r46+-68];
	ld.global.f32 	%f9, [%rd16+-44];
	fma.rn.f32 	%f10, %f8, %f9, %f7;
	ld.shared.f32 	%f11, [%r46+-64];
	ld.global.f32 	%f12, [%rd16+-40];
	fma.rn.f32 	%f13, %f11, %f12, %f10;
	ld.shared.f32 	%f14, [%r46+-60];
	ld.global.f32 	%f15, [%rd16+-36];
	fma.rn.f32 	%f16, %f14, %f15, %f13;
	ld.shared.f32 	%f17, [%r46+-56];
	ld.global.f32 	%f18, [%rd16+-32];
	fma.rn.f32 	%f19, %f17, %f18, %f16;
	ld.shared.f32 	%f20, [%r46+-40];
	ld.global.f32 	%f21, [%rd16+-28];
	fma.rn.f32 	%f22, %f20, %f21, %f19;
	ld.shared.f32 	%f23, [%r46+-36];
	ld.global.f32 	%f24, [%rd16+-24];
	fma.rn.f32 	%f25, %f23, %f24, %f22;
	ld.shared.f32 	%f26, [%r46+-32];
	ld.global.f32 	%f27, [%rd16+-20];
	fma.rn.f32 	%f28, %f26, %f27, %f25;
	ld.shared.f32 	%f29, [%r46+-28];
	ld.global.f32 	%f30, [%rd16+-16];
	fma.rn.f32 	%f31, %f29, %f30, %f28;
	ld.shared.f32 	%f32, [%r46+-24];
	ld.global.f32 	%f33, [%rd16+-12];
	fma.rn.f32 	%f34, %f32, %f33, %f31;
	ld.shared.f32 	%f35, [%r46+-8];
	ld.global.f32 	%f36, [%rd16+-8];
	fma.rn.f32 	%f37, %f35, %f36, %f34;
	ld.shared.f32 	%f38, [%r46+-4];
	ld.global.f32 	%f39, [%rd16+-4];
	fma.rn.f32 	%f40, %f38, %f39, %f37;
	ld.shared.f32 	%f41, [%r46];
	ld.global.f32 	%f42, [%rd16];
	fma.rn.f32 	%f43, %f41, %f42, %f40;
	ld.shared.f32 	%f44, [%r46+4];
	ld.global.f32 	%f45, [%rd16+4];
	fma.rn.f32 	%f46, %f44, %f45, %f43;
	ld.shared.f32 	%f47, [%r46+8];
	ld.global.f32 	%f48, [%rd16+8];
	fma.rn.f32 	%f49, %f47, %f48, %f46;
	ld.shared.f32 	%f50, [%r46+24];
	ld.global.f32 	%f51, [%rd16+12];
	fma.rn.f32 	%f52, %f50, %f51, %f49;
	ld.shared.f32 	%f53, [%r46+28];
	ld.global.f32 	%f54, [%rd16+16];
	fma.rn.f32 	%f55, %f53, %f54, %f52;
	ld.shared.f32 	%f56, [%r46+32];
	ld.global.f32 	%f57, [%rd16+20];
	fma.rn.f32 	%f58, %f56, %f57, %f55;
	ld.shared.f32 	%f59, [%r46+36];
	ld.global.f32 	%f60, [%rd16+24];
	fma.rn.f32 	%f61, %f59, %f60, %f58;
	ld.shared.f32 	%f62, [%r46+40];
	ld.global.f32 	%f63, [%rd16+28];
	fma.rn.f32 	%f64, %f62, %f63, %f61;
	ld.shared.f32 	%f65, [%r46+56];
	ld.global.f32 	%f66, [%rd16+32];
	fma.rn.f32 	%f67, %f65, %f66, %f64;
	ld.shared.f32 	%f68, [%r46+60];
	ld.global.f32 	%f69, [%rd16+36];
	fma.rn.f32 	%f70, %f68, %f69, %f67;
	ld.shared.f32 	%f71, [%r46+64];
	ld.global.f32 	%f72, [%rd16+40];
	fma.rn.f32 	%f73, %f71, %f72, %f70;
	ld.shared.f32 	%f74, [%r46+68];
	ld.global.f32 	%f75, [%rd16+44];
	fma.rn.f32 	%f76, %f74, %f75, %f73;
	ld.shared.f32 	%f77, [%r46+72];
	ld.global.f32 	%f78, [%rd16+48];
	fma.rn.f32 	%f79, %f77, %f78, %f76;
	add.s32 	%r47, %r47, 256;
	add.s32 	%r46, %r46, 256;
	add.s64 	%rd16, %rd16, 100;
	setp.ne.s32 	%p6, %r47, 8264;
	@%p6 bra 	$L__BB0_6;
	mad.lo.s32 	%r44, %r9, 784, %r6;
	mad.lo.s32 	%r45, %r8, 28, %r44;
	cvta.to.global.u64 	%rd13, %rd6;
	mul.wide.u32 	%rd14, %r45, 4;
	add.s64 	%rd15, %rd13, %rd14;
	st.global.f32 	[%rd15], %f79;
$L__BB0_8:
	ret;

}


// ===== COMPILED SASS (sm_100) =====

	.target	sm_100

	.elftype	@"ET_EXEC"


//--------------------- .note.nv.tkinfo           --------------------------
	.section	.note.nv.tkinfo,"",@"SHT_NOTE"
	.sectionflags	@"SHF_NOTE_NV_TKINFO"
	.tkinfo
        /*0018*/ 	.word	0x00000002
        /*0030*/ 	.string	""
        /*0030*/ 	.string	"ptxas"
        /*0030*/ 	.string	"Cuda compilation tools, release 13.0, V13.0.88"
        /*0030*/ 	.string	"Build cuda_13.0.r13.0/compiler.36424714_0"
        /*0030*/ 	.string	"-arch sm_100 -m 64 "



//--------------------- .note.nv.cuinfo           --------------------------
	.section	.note.nv.cuinfo,"",@"SHT_NOTE"
	.sectionflags	@"SHF_NOTE_NV_CUINFO"
        /*0018*/ 	.short	0x0002
        /*001a*/ 	.short	0x0064
        /*001c*/ 	.short	0x0082
	.zero		2


//--------------------- .nv.info                  --------------------------
	.section	.nv.info,"",@"SHT_CUDA_INFO"
	.align	4


	//----- nvinfo : EIATTR_REGCOUNT
	.align		4
        /*0000*/ 	.byte	0x04, 0x2f
        /*0002*/ 	.short	(.L_1 - .L_0)
	.align		4
.L_0:
        /*0004*/ 	.word	index@(_Z11convolutionPfS_S_)
        /*0008*/ 	.word	0x0000001f


	//----- nvinfo : EIATTR_FRAME_SIZE
	.align		4
.L_1:
        /*000c*/ 	.byte	0x04, 0x11
        /*000e*/ 	.short	(.L_3 - .L_2)
	.align		4
.L_2:
        /*0010*/ 	.word	index@(_Z11convolutionPfS_S_)
        /*0014*/ 	.word	0x00000000


	//----- nvinfo : EIATTR_MIN_STACK_SIZE
	.align		4
.L_3:
        /*0018*/ 	.byte	0x04, 0x12
        /*001a*/ 	.short	(.L_5 - .L_4)
	.align		4
.L_4:
        /*001c*/ 	.word	index@(_Z11convolutionPfS_S_)
        /*0020*/ 	.word	0x00000000
.L_5:


//--------------------- .nv.compat                --------------------------
	.section	.nv.compat,"",@"SHT_CUDA_COMPAT_INFO"
	.align	4
        /*0000*/ 	.byte	0x02, 0x09, 0x00, 0x00, 0x02, 0x02, 0x01, 0x00, 0x02, 0x05, 0x05, 0x00, 0x03, 0x07, 0x01, 0x01
        /*0010*/ 	.byte	0x02, 0x03, 0x00, 0x00, 0x02, 0x06, 0x01, 0x00, 0x04, 0x0b, 0x08, 0x00, 0x09, 0x00, 0x00, 0x00
        /*0020*/ 	.byte	0x00, 0x00, 0x00, 0x00


//--------------------- .nv.info._Z11convolutionPfS_S_ --------------------------
	.section	.nv.info._Z11convolutionPfS_S_,"",@"SHT_CUDA_INFO"
	.sectionflags	@""
	.align	4


	//----- nvinfo : EIATTR_CUDA_API_VERSION
	.align		4
        /*0000*/ 	.byte	0x04, 0x37
        /*0002*/ 	.short	(.L_7 - .L_6)
.L_6:
        /*0004*/ 	.word	0x00000082


	//----- nvinfo : EIATTR_KPARAM_INFO
	.align		4
.L_7:
        /*0008*/ 	.byte	0x04, 0x17
        /*000a*/ 	.short	(.L_9 - .L_8)
.L_8:
        /*000c*/ 	.word	0x00000000
        /*0010*/ 	.short	0x0002
        /*0012*/ 	.short	0x0010
        /*0014*/ 	.byte	0x00, 0xf5, 0x21, 0x00


	//----- nvinfo : EIATTR_KPARAM_INFO
	.align		4
.L_9:
        /*0018*/ 	.byte	0x04, 0x17
        /*001a*/ 	.short	(.L_11 - .L_10)
.L_10:
        /*001c*/ 	.word	0x00000000
        /*0020*/ 	.short	0x0001
        /*0022*/ 	.short	0x0008
        /*0024*/ 	.byte	0x00, 0xf5, 0x21, 0x00


	//----- nvinfo : EIATTR_KPARAM_INFO
	.align		4
.L_11:
        /*0028*/ 	.byte	0x04, 0x17
        /*002a*/ 	.short	(.L_13 - .L_12)
.L_12:
        /*002c*/ 	.word	0x00000000
        /*0030*/ 	.short	0x0000
        /*0032*/ 	.short	0x0000
        /*0034*/ 	.byte	0x00, 0xf5, 0x21, 0x00


	//----- nvinfo : EIATTR_SPARSE_MMA_MASK
	.align		4
.L_13:
        /*0038*/ 	.byte	0x03, 0x50
        /*003a*/ 	.short	0x0000


	//----- nvinfo : EIATTR_MAXREG_COUNT
	.align		4
        /*003c*/ 	.byte	0x03, 0x1b
        /*003e*/ 	.short	0x00ff


	//----- nvinfo : EIATTR_NUM_BARRIERS
	.align		4
        /*0040*/ 	.byte	0x02, 0x4c
        /*0042*/ 	.byte	0x01
	.zero		1


	//----- nvinfo : EIATTR_MERCURY_ISA_VERSION
	.align		4
        /*0044*/ 	.byte	0x03, 0x5f
        /*0046*/ 	.short	0x0101


	//----- nvinfo : EIATTR_VRC_CTA_INIT_COUNT
	.align		4
        /*0048*/ 	.byte	0x02, 0x4a
	.zero		1
	.zero		1


	//----- nvinfo : EIATTR_EXIT_INSTR_OFFSETS
	.align		4
        /*004c*/ 	.byte	0x04, 0x1c
        /*004e*/ 	.short	(.L_15 - .L_14)


	//   ....[0]....
.L_14:
        /*0050*/ 	.word	0x00000200


	//   ....[1]....
        /*0054*/ 	.word	0x00000230


	//   ....[2]....
        /*0058*/ 	.word	0x00000830


	//----- nvinfo : EIATTR_CBANK_PARAM_SIZE
	.align		4
.L_15:
        /*005c*/ 	.byte	0x03, 0x19
        /*005e*/ 	.short	0x0018


	//----- nvinfo : EIATTR_PARAM_CBANK
	.align		4
        /*0060*/ 	.byte	0x04, 0x0a
        /*0062*/ 	.short	(.L_17 - .L_16)
	.align		4
.L_16:
        /*0064*/ 	.word	index@(.nv.constant0._Z11convolutionPfS_S_)
        /*0068*/ 	.short	0x0380
        /*006a*/ 	.short	0x0018


	//----- nvinfo : EIATTR_SW_WAR
	.align		4
.L_17:
        /*006c*/ 	.byte	0x04, 0x36
        /*006e*/ 	.short	(.L_19 - .L_18)
.L_18:
        /*0070*/ 	.word	0x00000008
.L_19:


//--------------------- .nv.callgraph             --------------------------
	.section	.nv.callgraph,"",@"SHT_CUDA_CALLGRAPH"
	.align	4
	.sectionentsize	8
	.align		4
        /*0000*/ 	.word	0x00000000
	.align		4
        /*0004*/ 	.word	0xffffffff
	.align		4
        /*0008*/ 	.word	0x00000000
	.align		4
        /*000c*/ 	.word	0xfffffffe
	.align		4
        /*0010*/ 	.word	0x00000000
	.align		4
        /*0014*/ 	.word	0xfffffffd
	.align		4
        /*0018*/ 	.word	0x00000000
	.align		4
        /*001c*/ 	.word	0xfffffffc


//--------------------- .text._Z11convolutionPfS_S_ --------------------------
	.section	.text._Z11convolutionPfS_S_,"ax",@progbits
	.align	128
        .global         _Z11convolutionPfS_S_
        .type           _Z11convolutionPfS_S_,@function
        .size           _Z11convolutionPfS_S_,(.L_x_2 - _Z11convolutionPfS_S_)
        .other          _Z11convolutionPfS_S_,@"STO_CUDA_ENTRY STV_DEFAULT"
_Z11convolutionPfS_S_:
.text._Z11convolutionPfS_S_:
[----:B------:R-:W-:Y:S01]  /*0000*/  LDC R1, c[0x0][0x37c] ;  /* 0x0000df00ff017b82 */ /* 0x000fe20000000800 */
[----:B------:R-:W0:Y:S01]  /*0010*/  S2R R4, SR_TID.Y ;  /* 0x0000000000047919 */ /* 0x000e220000002200 */
[----:B------:R-:W1:Y:S01]  /*0020*/  LDCU.64 UR6, c[0x0][0x358] ;  /* 0x00006b00ff0677ac */ /* 0x000e620008000a00 */
[----:B------:R-:W2:Y:S01]  /*0030*/  S2R R11, SR_CTAID.Y ;  /* 0x00000000000b7919 */ /* 0x000ea20000002600 */
[----:B------:R-:W3:Y:S01]  /*0040*/  S2R R9, SR_TID.X ;  /* 0x0000000000097919 */ /* 0x000ee20000002100 */
[----:B------:R-:W3:Y:S01]  /*0050*/  S2R R0, SR_CTAID.X ;  /* 0x0000000000007919 */ /* 0x000ee20000002500 */
[----:B------:R-:W4:Y:S01]  /*0060*/  S2R R8, SR_TID.Z ;  /* 0x0000000000087919 */ /* 0x000f220000002300 */
[----:B0-----:R-:W-:-:S04]  /*0070*/  SHF.L.U32 R6, R4, 0x5, RZ ;  /* 0x0000000504067819 */ /* 0x001fc800000006ff */
[----:B--2---:R-:W-:Y:S02]  /*0080*/  LEA R2, R11, R6, 0x7 ;  /* 0x000000060b027211 */ /* 0x004fe400078e38ff */
[----:B---3--:R-:W-:Y:S02]  /*0090*/  LEA R0, R0, R9, 0x2 ;  /* 0x0000000900007211 */ /* 0x008fe400078e10ff */
[----:B----4-:R-:W-:-:S04]  /*00a0*/  LEA R3, R8, R2, 0xa ;  /* 0x0000000208037211 */ /* 0x010fc800078e50ff */
[----:B------:R-:W-:-:S04]  /*00b0*/  IADD3 R5, PT, PT, R3, R0, RZ ;  /* 0x0000000003057210 */ /* 0x000fc80007ffe0ff */
[----:B------:R-:W-:-:S13]  /*00c0*/  ISETP.GT.AND P1, PT, R5, 0x7fff, PT ;  /* 0x00007fff0500780c */ /* 0x000fda0003f24270 */
[----:B------:R-:W0:Y:S02]  /*00d0*/  @!P1 LDC.64 R2, c[0x0][0x380] ;  /* 0x0000e000ff029b82 */ /* 0x000e240000000a00 */
[----:B0-----:R-:W-:-:S06]  /*00e0*/  @!P1 IMAD.WIDE.U32 R2, R5, 0x4, R2 ;  /* 0x0000000405029825 */ /* 0x001fcc00078e0002 */
[----:B-1----:R-:W2:Y:S01]  /*00f0*/  @!P1 LDG.E R2, desc[UR6][R2.64] ;  /* 0x0000000602029981 */ /* 0x002ea2000c1e1900 */
[----:B------:R-:W0:Y:S01]  /*0100*/  S2UR UR5, SR_CgaCtaId ;  /* 0x00000000000579c3 */ /* 0x000e220000008800 */
[----:B------:R-:W-:Y:S01]  /*0110*/  UMOV UR4, 0x400 ;  /* 0x0000040000047882 */ /* 0x000fe20000000000 */
[----:B------:R-:W-:-:S04]  /*0120*/  LOP3.LUT P0, RZ, R4, 0x3fc, R9, 0xc8, !PT ;  /* 0x000003fc04ff7812 */ /* 0x000fc8000780c809 */
[----:B------:R-:W-:Y:S01]  /*0130*/  ISETP.GT.U32.OR P0, PT, R0, 0x1b, P0 ;  /* 0x0000001b0000780c */ /* 0x000fe20000704470 */
[----:B0-----:R-:W-:-:S06]  /*0140*/  ULEA UR4, UR5, UR4, 0x18 ;  /* 0x0000000405047291 */ /* 0x001fcc000f8ec0ff */
[----:B------:R-:W-:-:S04]  /*0150*/  @!P1 MOV R7, UR4 ;  /* 0x0000000400079c02 */ /* 0x000fc80008000f00 */
[----:B------:R-:W-:Y:S02]  /*0160*/  @!P1 LEA R5, R8, R7, 0x8 ;  /* 0x0000000708059211 */ /* 0x000fe400078e40ff */
[----:B------:R-:W-:Y:S02]  /*0170*/  @P1 MOV R7, UR4 ;  /* 0x0000000400071c02 */ /* 0x000fe40008000f00 */
[----:B------:R-:W-:Y:S02]  /*0180*/  @!P1 IADD3 R5, PT, PT, R6, R5, RZ ;  /* 0x0000000506059210 */ /* 0x000fe40007ffe0ff */
[----:B------:R-:W-:Y:S02]  /*0190*/  @P1 LEA R13, R8, R7, 0x8 ;  /* 0x00000007080d1211 */ /* 0x000fe400078e40ff */
[----:B------:R-:W-:Y:S02]  /*01a0*/  @!P1 LEA R5, R9, R5, 0x2 ;  /* 0x0000000509059211 */ /* 0x000fe400078e10ff */
[----:B------:R-:W-:-:S04]  /*01b0*/  @P1 IADD3 R8, PT, PT, R6, R13, RZ ;  /* 0x0000000d06081210 */ /* 0x000fc80007ffe0ff */
[----:B------:R-:W-:Y:S01]  /*01c0*/  @P1 LEA R8, R9, R8, 0x2 ;  /* 0x0000000809081211 */ /* 0x000fe200078e10ff */
[----:B--2---:R0:W-:Y:S04]  /*01d0*/  @!P1 STS [R5], R2 ;  /* 0x0000000205009388 */ /* 0x0041e80000000800 */
[----:B------:R0:W-:Y:S01]  /*01e0*/  @P1 STS [R8], RZ ;  /* 0x000000ff08001388 */ /* 0x0001e20000000800 */
[----:B------:R-:W-:Y:S06]  /*01f0*/  BAR.SYNC.DEFER_BLOCKING 0x0 ;  /* 0x0000000000007b1d */ /* 0x000fec0000010000 */
[----:B------:R-:W-:Y:S05]  /*0200*/  @P0 EXIT ;  /* 0x000000000000094d */ /* 0x000fea0003800000 */
[----:B------:R-:W-:-:S04]  /*0210*/  LEA R4, R11, R4, 0x2 ;  /* 0x000000040b047211 */ /* 0x000fc800078e10ff */
[----:B------:R-:W-:-:S13]  /*0220*/  ISETP.GT.U32.AND P0, PT, R4, 0x1b, PT ;  /* 0x0000001b0400780c */ /* 0x000fda0003f04070 */
[----:B------:R-:W-:Y:S05]  /*0230*/  @P0 EXIT ;  /* 0x000000000000094d */ /* 0x000fea0003800000 */
[----:B0-----:R-:W0:Y:S01]  /*0240*/  S2R R5, SR_CTAID.Z ;  /* 0x0000000000057919 */ /* 0x001e220000002700 */
[----:B------:R-:W0:Y:S01]  /*0250*/  LDC.64 R2, c[0x0][0x388] ;  /* 0x0000e200ff027b82 */ /* 0x000e220000000a00 */
[----:B------:R-:W-:Y:S01]  /*0260*/  LEA R6, R9, R6, 0x2 ;  /* 0x0000000609067211 */ /* 0x000fe200078e10ff */
[----:B------:R-:W-:Y:S01]  /*0270*/  HFMA2 R14, -RZ, RZ, 0, 0 ;  /* 0x00000000ff0e7431 */ /* 0x000fe200000001ff */
[----:B------:R-:W-:Y:S02]  /*0280*/  UMOV UR4, 0x48 ;  /* 0x0000004800047882 */ /* 0x000fe40000000000 */
[----:B------:R-:W-:Y:S01]  /*0290*/  IADD3 R6, PT, PT, R6, 0x48, R7 ;  /* 0x0000004806067810 */ /* 0x000fe20007ffe007 */
[----:B0-----:R-:W-:-:S03]  /*02a0*/  IMAD.WIDE.U32 R2, R5, 0xc80, R2 ;  /* 0x00000c8005027825 */ /* 0x001fc600078e0002 */
[----:B------:R-:W-:-:S04]  /*02b0*/  IADD3 R2, P0, PT, R2, 0x30, RZ ;  /* 0x0000003002027810 */ /* 0x000fc80007f1e0ff */
[----:B------:R-:W-:-:S09]  /*02c0*/  IADD3.X R3, PT, PT, RZ, R3, RZ, P0, !PT ;  /* 0x00000003ff037210 */ /* 0x000fd200007fe4ff */
.L_x_0:
[----:B------:R-:W2:Y:S04]  /*02d0*/  LDG.E R23, desc[UR6][R2.64+-0x30] ;  /* 0xffffd00602177981 */ /* 0x000ea8000c1e1900 */
[----:B------:R-:W3:Y:S04]  /*02e0*/  LDG.E R25, desc[UR6][R2.64+-0x2c] ;  /* 0xffffd40602197981 */ /* 0x000ee8000c1e1900 */
[----:B------:R-:W4:Y:S04]  /*02f0*/  LDG.E R16, desc[UR6][R2.64+-0x28] ;  /* 0xffffd80602107981 */ /* 0x000f28000c1e1900 */
[----:B------:R-:W5:Y:S04]  /*0300*/  LDG.E R18, desc[UR6][R2.64+-0x24] ;  /* 0xffffdc0602127981 */ /* 0x000f68000c1e1900 */
[----:B------:R-:W5:Y:S04]  /*0310*/  LDG.E R20, desc[UR6][R2.64+-0x20] ;  /* 0xffffe00602147981 */ /* 0x000f68000c1e1900 */
[----:B------:R-:W5:Y:S04]  /*0320*/  LDG.E R22, desc[UR6][R2.64+-0x1c] ;  /* 0xffffe40602167981 */ /* 0x000f68000c1e1900 */
[----:B------:R-:W5:Y:S04]  /*0330*/  LDG.E R24, desc[UR6][R2.64+-0x18] ;  /* 0xffffe80602187981 */ /* 0x000f68000c1e1900 */
[----:B------:R-:W5:Y:S04]  /*0340*/  LDG.E R7, desc[UR6][R2.64+-0x14] ;  /* 0xffffec0602077981 */ /* 0x000f68000c1e1900 */
[----:B------:R-:W5:Y:S04]  /*0350*/  LDG.E R8, desc[UR6][R2.64+-0x10] ;  /* 0xfffff00602087981 */ /* 0x000f68000c1e1900 */
[----:B------:R-:W5:Y:S04]  /*0360*/  LDG.E R10, desc[UR6][R2.64+-0xc] ;  /* 0xfffff406020a7981 */ /* 0x000f68000c1e1900 */
[----:B------:R-:W2:Y:S04]  /*0370*/  LDS R15, [R6+-0x48] ;  /* 0xffffb800060f7984 */ /* 0x000ea80000000800 */
[----:B------:R-:W5:Y:S04]  /*0380*/  LDG.E R11, desc[UR6][R2.64+-0x8] ;  /* 0xfffff806020b7981 */ /* 0x000f68000c1e1900 */
[----:B------:R-:W3:Y:S04]  /*0390*/  LDS R26, [R6+-0x44] ;  /* 0xffffbc00061a7984 */ /* 0x000ee80000000800 */
[----:B------:R-:W4:Y:S04]  /*03a0*/  LDS R17, [R6+-0x40] ;  /* 0xffffc00006117984 */ /* 0x000f280000000800 */
[----:B------:R-:W5:Y:S04]  /*03b0*/  LDG.E R9, desc[UR6][R2.64+-0x4] ;  /* 0xfffffc0602097981 */ /* 0x000f68000c1e1900 */
[----:B------:R-:W5:Y:S04]  /*03c0*/  LDS R19, [R6+-0x3c] ;  /* 0xffffc40006137984 */ /* 0x000f680000000800 */
[----:B------:R-:W5:Y:S04]  /*03d0*/  LDG.E R12, desc[UR6][R2.64] ;  /* 0x00000006020c7981 */ /* 0x000f68000c1e1900 */
[----:B------:R-:W0:Y:S04]  /*03e0*/  LDS R21, [R6+-0x38] ;  /* 0xffffc80006157984 */ /* 0x000e280000000800 */
[----:B------:R-:W5:Y:S04]  /*03f0*/  LDG.E R13, desc[UR6][R2.64+0x4] ;  /* 0x00000406020d7981 */ /* 0x000f68000c1e1900 */
[----:B------:R-:W-:Y:S04]  /*0400*/  LDS R28, [R6+-0x18] ;  /* 0xffffe800061c7984 */ /* 0x000fe80000000800 */
[----:B------:R-:W-:Y:S01]  /*0410*/  LDS R27, [R6+-0x8] ;  /* 0xfffff800061b7984 */ /* 0x000fe20000000800 */
[----:B--2---:R-:W-:-:S03]  /*0420*/  FFMA R15, R15, R23, R14 ;  /* 0x000000170f0f7223 */ /* 0x004fc6000000000e */
[----:B------:R-:W1:Y:S04]  /*0430*/  LDS R23, [R6+-0x28] ;  /* 0xffffd80006177984 */ /* 0x000e680000000800 */
[----:B------:R-:W2:Y:S01]  /*0440*/  LDG.E R14, desc[UR6][R2.64+0x8] ;  /* 0x00000806020e7981 */ /* 0x000ea2000c1e1900 */
[----:B---3--:R-:W-:-:S03]  /*0450*/  FFMA R26, R26, R25, R15 ;  /* 0x000000191a1a7223 */ /* 0x008fc6000000000f */
[----:B------:R-:W3:Y:S04]  /*0460*/  LDS R25, [R6+-0x24] ;  /* 0xffffdc0006197984 */ /* 0x000ee80000000800 */
[----:B------:R-:W2:Y:S01]  /*0470*/  LDG.E R15, desc[UR6][R2.64+0xc] ;  /* 0x00000c06020f7981 */ /* 0x000ea2000c1e1900 */
[----:B----4-:R-:W-:-:S03]  /*0480*/  FFMA R26, R17, R16, R26 ;  /* 0x00000010111a7223 */ /* 0x010fc6000000001a */
[----:B------:R-:W4:Y:S01]  /*0490*/  LDG.E R16, desc[UR6][R2.64+0x10] ;  /* 0x0000100602107981 */ /* 0x000f22000c1e1900 */
[----:B-----5:R-:W-:-:S03]  /*04a0*/  FFMA R26, R19, R18, R26 ;  /* 0x00000012131a7223 */ /* 0x020fc6000000001a */
[----:B------:R-:W5:Y:S04]  /*04b0*/  LDG.E R17, desc[UR6][R2.64+0x14] ;  /* 0x0000140602117981 */ /* 0x000f68000c1e1900 */
[----:B------:R-:W5:Y:S01]  /*04c0*/  LDG.E R18, desc[UR6][R2.64+0x18] ;  /* 0x0000180602127981 */ /* 0x000f62000c1e1900 */
[----:B0-----:R-:W-:-:S03]  /*04d0*/  FFMA R26, R21, R20, R26 ;  /* 0x00000014151a7223 */ /* 0x001fc6000000001a */
[----:B------:R-:W5:Y:S04]  /*04e0*/  LDG.E R19, desc[UR6][R2.64+0x1c] ;  /* 0x00001c0602137981 */ /* 0x000f68000c1e1900 */
[----:B------:R-:W5:Y:S04]  /*04f0*/  LDG.E R21, desc[UR6][R2.64+0x20] ;  /* 0x0000200602157981 */ /* 0x000f68000c1e1900 */
[----:B------:R-:W5:Y:S01]  /*0500*/  LDG.E R20, desc[UR6][R2.64+0x24] ;  /* 0x0000240602147981 */ /* 0x000f62000c1e1900 */
[----:B-1----:R-:W-:-:S03]  /*0510*/  FFMA R26, R23, R22, R26 ;  /* 0x00000016171a7223 */ /* 0x002fc6000000001a */
[----:B------:R-:W5:Y:S04]  /*0520*/  LDG.E R23, desc[UR6][R2.64+0x28] ;  /* 0x0000280602177981 */ /* 0x000f68000c1e1900 */
[----:B------:R-:W5:Y:S01]  /*0530*/  LDG.E R22, desc[UR6][R2.64+0x2c] ;  /* 0x00002c0602167981 */ /* 0x000f62000c1e1900 */
[----:B---3--:R-:W-:-:S03]  /*0540*/  FFMA R26, R25, R24, R26 ;  /* 0x00000018191a7223 */ /* 0x008fc6000000001a */
[----:B------:R0:W3:Y:S01]  /*0550*/  LDG.E R24, desc[UR6][R2.64+0x30] ;  /* 0x0000300602187981 */ /* 0x0000e2000c1e1900 */
[----:B------:R-:W-:-:S03]  /*0560*/  UIADD3 UR4, UPT, UPT, UR4, 0x100, URZ ;  /* 0x0000010004047890 */ /* 0x000fc6000fffe0ff */
[----:B------:R-:W1:Y:S01]  /*0570*/  LDS R25, [R6+-0x20] ;  /* 0xffffe00006197984 */ /* 0x000e620000000800 */
[----:B------:R-:W-:Y:S01]  /*0580*/  UISETP.NE.AND UP0, UPT, UR4, 0x2048, UPT ;  /* 0x000020480400788c */ /* 0x000fe2000bf05270 */
[----:B0-----:R-:W-:-:S04]  /*0590*/  IADD3 R2, P0, PT, R2, 0x64, RZ ;  /* 0x0000006402027810 */ /* 0x001fc80007f1e0ff */
[----:B------:R-:W-:Y:S01]  /*05a0*/  IADD3.X R3, PT, PT, RZ, R3, RZ, P0, !PT ;  /* 0x00000003ff037210 */ /* 0x000fe200007fe4ff */
[----:B-1----:R-:W-:Y:S02]  /*05b0*/  FFMA R7, R25, R7, R26 ;  /* 0x0000000719077223 */ /* 0x002fe4000000001a */
[----:B------:R-:W0:Y:S04]  /*05c0*/  LDS R26, [R6+-0x1c] ;  /* 0xffffe400061a7984 */ /* 0x000e280000000800 */
[----:B------:R-:W-:Y:S01]  /*05d0*/  LDS R25, [R6] ;  /* 0x0000000006197984 */ /* 0x000fe20000000800 */
[----:B0-----:R-:W-:-:S03]  /*05e0*/  FFMA R7, R26, R8, R7 ;  /* 0x000000081a077223 */ /* 0x001fc60000000007 */
[----:B------:R-:W0:Y:S01]  /*05f0*/  LDS R26, [R6+-0x4] ;  /* 0xfffffc00061a7984 */ /* 0x000e220000000800 */
[----:B------:R-:W-:-:S03]  /*0600*/  FFMA R10, R28, R10, R7 ;  /* 0x0000000a1c0a7223 */ /* 0x000fc60000000007 */
[----:B------:R-:W1:Y:S01]  /*0610*/  LDS R8, [R6+0x4] ;  /* 0x0000040006087984 */ /* 0x000e620000000800 */
[----:B------:R-:W-:-:S03]  /*0620*/  FFMA R11, R27, R11, R10 ;  /* 0x0000000b1b0b7223 */ /* 0x000fc6000000000a */
[----:B------:R-:W2:Y:S04]  /*0630*/  LDS R7, [R6+0x8] ;  /* 0x0000080006077984 */ /* 0x000ea80000000800 */
[----:B------:R-:W2:Y:S01]  /*0640*/  LDS R10, [R6+0x18] ;  /* 0x00001800060a7984 */ /* 0x000ea20000000800 */
[----:B0-----:R-:W-:-:S03]  /*0650*/  FFMA R28, R26, R9, R11 ;  /* 0x000000091a1c7223 */ /* 0x001fc6000000000b */
[----:B------:R-:W4:Y:S01]  /*0660*/  LDS R9, [R6+0x1c] ;  /* 0x00001c0006097984 */ /* 0x000f220000000800 */
[----:B------:R-:W-:-:S03]  /*0670*/  FFMA R25, R25, R12, R28 ;  /* 0x0000000c19197223 */ /* 0x000fc6000000001c */
[----:B------:R-:W5:Y:S01]  /*0680*/  LDS R26, [R6+0x20] ;  /* 0x00002000061a7984 */ /* 0x000f620000000800 */
[----:B-1----:R-:W-:-:S03]  /*0690*/  FFMA R28, R8, R13, R25 ;  /* 0x0000000d081c7223 */ /* 0x002fc60000000019 */
[----:B------:R-:W0:Y:S04]  /*06a0*/  LDS R11, [R6+0x24] ;  /* 0x00002400060b7984 */ /* 0x000e280000000800 */
[----:B------:R-:W1:Y:S04]  /*06b0*/  LDS R12, [R6+0x28] ;  /* 0x00002800060c7984 */ /* 0x000e680000000800 */
[----:B------:R-:W1:Y:S04]  /*06c0*/  LDS R8, [R6+0x38] ;  /* 0x0000380006087984 */ /* 0x000e680000000800 */
[----:B------:R-:W1:Y:S01]  /*06d0*/  LDS R13, [R6+0x3c] ;  /* 0x00003c00060d7984 */ /* 0x000e620000000800 */
[----:B--2---:R-:W-:-:S03]  /*06e0*/  FFMA R25, R7, R14, R28 ;  /* 0x0000000e07197223 */ /* 0x004fc6000000001c */
[----:B------:R-:W2:Y:S04]  /*06f0*/  LDS R14, [R6+0x40] ;  /* 0x00004000060e7984 */ /* 0x000ea80000000800 */
[----:B------:R-:W3:Y:S01]  /*0700*/  LDS R7, [R6+0x44] ;  /* 0x0000440006077984 */ /* 0x000ee20000000800 */
[----:B------:R-:W-:-:S03]  /*0710*/  FFMA R10, R10, R15, R25 ;  /* 0x0000000f0a0a7223 */ /* 0x000fc60000000019 */
[----:B------:R0:W3:Y:S01]  /*0720*/  LDS R15, [R6+0x48] ;  /* 0x00004800060f7984 */ /* 0x0000e20000000800 */
[----:B----4-:R-:W-:-:S04]  /*0730*/  FFMA R9, R9, R16, R10 ;  /* 0x0000001009097223 */ /* 0x010fc8000000000a */
[----:B-----5:R-:W-:Y:S01]  /*0740*/  FFMA R26, R26, R17, R9 ;  /* 0x000000111a1a7223 */ /* 0x020fe20000000009 */
[----:B0-----:R-:W-:-:S03]  /*0750*/  IADD3 R6, PT, PT, R6, 0x100, RZ ;  /* 0x0000010006067810 */ /* 0x001fc60007ffe0ff */
[----:B------:R-:W-:-:S04]  /*0760*/  FFMA R11, R11, R18, R26 ;  /* 0x000000120b0b7223 */ /* 0x000fc8000000001a */
[----:B-1----:R-:W-:-:S04]  /*0770*/  FFMA R11, R12, R19, R11 ;  /* 0x000000130c0b7223 */ /* 0x002fc8000000000b */
[----:B------:R-:W-:-:S04]  /*0780*/  FFMA R8, R8, R21, R11 ;  /* 0x0000001508087223 */ /* 0x000fc8000000000b */
[----:B------:R-:W-:-:S04]  /*0790*/  FFMA R13, R13, R20, R8 ;  /* 0x000000140d0d7223 */ /* 0x000fc80000000008 */
[----:B--2---:R-:W-:-:S04]  /*07a0*/  FFMA R14, R14, R23, R13 ;  /* 0x000000170e0e7223 */ /* 0x004fc8000000000d */
[----:B---3--:R-:W-:-:S04]  /*07b0*/  FFMA R14, R7, R22, R14 ;  /* 0x00000016070e7223 */ /* 0x008fc8000000000e */
[----:B------:R-:W-:Y:S01]  /*07c0*/  FFMA R14, R15, R24, R14 ;  /* 0x000000180f0e7223 */ /* 0x000fe2000000000e */
[----:B------:R-:W-:Y:S06]  /*07d0*/  BRA.U UP0, `(.L_x_0) ;  /* 0xfffffff900bc7547 */ /* 0x000fec000b83ffff */
[----:B------:R-:W0:Y:S01]  /*07e0*/  LDC.64 R2, c[0x0][0x390] ;  /* 0x0000e400ff027b82 */ /* 0x000e220000000a00 */
[----:B------:R-:W-:-:S04]  /*07f0*/  IMAD R5, R5, 0x310, R0 ;  /* 0x0000031005057824 */ /* 0x000fc800078e0200 */
[----:B------:R-:W-:-:S04]  /*0800*/  IMAD R5, R4, 0x1c, R5 ;  /* 0x0000001c04057824 */ /* 0x000fc800078e0205 */
[----:B0-----:R-:W-:-:S05]  /*0810*/  IMAD.WIDE.U32 R2, R5, 0x4, R2 ;  /* 0x0000000405027825 */ /* 0x001fca00078e0002 */
[----:B------:R-:W-:Y:S01]  /*0820*/  STG.E desc[UR6][R2.64], R14 ;  /* 0x0000000e02007986 */ /* 0x000fe2000c101906 */
[----:B------:R-:W-:Y:S05]  /*0830*/  EXIT ;  /* 0x000000000000794d */ /* 0x000fea0003800000 */
.L_x_1:
[----:B------:R-:W-:-:S00]  /*0840*/  BRA `(.L_x_1) ;  /* 0xfffffffc00fc7947 */ /* 0x000fc0000383ffff */
[----:B------:R-:W-:-:S00]  /*0850*/  NOP ;  /* 0x0000000000007918 */ /* 0x000fc00000000000 */
        /* <DEDUP_REMOVED lines=10> */
.L_x_2:


//--------------------- .nv.shared._Z11convolutionPfS_S_ --------------------------
	.section	.nv.shared._Z11convolutionPfS_S_,"aw",@nobits
	.sectionflags	@""
	.align	4
.nv.shared._Z11convolutionPfS_S_:
	.zero		9216


//--------------------- .nv.shared.reserved.0     --------------------------
	.section	.nv.shared.reserved.0,"aw",@nobits
	.weak		__nv_reservedSMEM_offset_0_alias
	.size		__nv_reservedSMEM_offset_0_alias, 0, 64
	.other		__nv_reservedSMEM_offset_0_alias,@"STO_CUDA_RESERVED_SHARED STV_DEFAULT"
__nv_reservedSMEM_offset_0_alias:
	.zero		0
	.zero		64


//--------------------- .nv.constant0._Z11convolutionPfS_S_ --------------------------
	.section	.nv.constant0._Z11convolutionPfS_S_,"a",@progbits
	.sectionflags	@""
	.align	4
.nv.constant0._Z11convolutionPfS_S_:
	.zero		920


//--------------------- SYMBOLS --------------------------

	.type		.nv.reservedSmem.offset0,@object
	.size		.nv.reservedSmem.offset0,0x4
	.type		.nv.reservedSmem.cap,@object
	.size		.nv.reservedSmem.cap,0x4
